	.headerflags	@"EF_CUDA_TEXMODE_UNIFIED EF_CUDA_64BIT_ADDRESS EF_CUDA_ACCELERATORS EF_CUDA_SM90 EF_CUDA_VIRTUAL_SM(EF_CUDA_SM90)"
	.elftype	@"ET_EXEC"


//--------------------- .nv.info                  --------------------------
	.section	.nv.info,"",@"SHT_CUDA_INFO"
	.align	4


	//----- nvinfo : EIATTR_REGCOUNT
	.align		4
        /*0000*/ 	.byte	0x04, 0x2f
        /*0002*/ 	.short	(.L_3 - .L_2)
	.align		4
.L_2:
        /*0004*/ 	.word	index@(triton_poi_fused__native_batch_norm_legit_no_training_leaky_relu_11)
        /*0008*/ 	.word	0x00000010


	//----- nvinfo : EIATTR_MIN_STACK_SIZE
	.align		4
.L_3:
        /*000c*/ 	.byte	0x04, 0x12
        /*000e*/ 	.short	(.L_5 - .L_4)
	.align		4
.L_4:
        /*0010*/ 	.word	index@(triton_poi_fused__native_batch_norm_legit_no_training_leaky_relu_11)
        /*0014*/ 	.word	0x00000000


	//----- nvinfo : EIATTR_FRAME_SIZE
	.align		4
.L_5:
        /*0018*/ 	.byte	0x04, 0x11
        /*001a*/ 	.short	(.L_7 - .L_6)
	.align		4
.L_6:
        /*001c*/ 	.word	index@(triton_poi_fused__native_batch_norm_legit_no_training_leaky_relu_11)
        /*0020*/ 	.word	0x00000000


	//----- nvinfo : EIATTR_MIN_STACK_SIZE
	.align		4
.L_7:
        /*0024*/ 	.byte	0x04, 0x12
        /*0026*/ 	.short	(.L_9 - .L_8)
	.align		4
.L_8:
        /*0028*/ 	.word	index@(triton_poi_fused__native_batch_norm_legit_no_training_leaky_relu_11)
        /*002c*/ 	.word	0x00000000
.L_9:


//--------------------- .nv.info.triton_poi_fused__native_batch_norm_legit_no_training_leaky_relu_11 --------------------------
	.section	.nv.info.triton_poi_fused__native_batch_norm_legit_no_training_leaky_relu_11,"",@"SHT_CUDA_INFO"
	.sectionflags	@""
	.align	4


	//----- nvinfo : EIATTR_CUDA_API_VERSION
	.align		4
        /*0000*/ 	.byte	0x04, 0x37
        /*0002*/ 	.short	(.L_11 - .L_10)
.L_10:
        /*0004*/ 	.word	0x0000007c


	//----- nvinfo : EIATTR_KPARAM_INFO
	.align		4
.L_11:
        /*0008*/ 	.byte	0x04, 0x17
        /*000a*/ 	.short	(.L_13 - .L_12)
.L_12:
        /*000c*/ 	.word	0x00000000
        /*0010*/ 	.short	0x0006
        /*0012*/ 	.short	0x0030
        /*0014*/ 	.byte	0x00, 0xf0, 0x11, 0x00


	//----- nvinfo : EIATTR_KPARAM_INFO
	.align		4
.L_13:
        /*0018*/ 	.byte	0x04, 0x17
        /*001a*/ 	.short	(.L_15 - .L_14)
.L_14:
        /*001c*/ 	.word	0x00000000
        /*0020*/ 	.short	0x0005
        /*0022*/ 	.short	0x0028
        /*0024*/ 	.byte	0x00, 0xf4, 0x21, 0x00


	//----- nvinfo : EIATTR_KPARAM_INFO
	.align		4
.L_15:
        /*0028*/ 	.byte	0x04, 0x17
        /*002a*/ 	.short	(.L_17 - .L_16)
.L_16:
        /*002c*/ 	.word	0x00000000
        /*0030*/ 	.short	0x0004
        /*0032*/ 	.short	0x0020
        /*0034*/ 	.byte	0x00, 0xf4, 0x21, 0x00


	//----- nvinfo : EIATTR_KPARAM_INFO
	.align		4
.L_17:
        /*0038*/ 	.byte	0x04, 0x17
        /*003a*/ 	.short	(.L_19 - .L_18)
.L_18:
        /*003c*/ 	.word	0x00000000
        /*0040*/ 	.short	0x0003
        /*0042*/ 	.short	0x0018
        /*0044*/ 	.byte	0x00, 0xf4, 0x21, 0x00


	//----- nvinfo : EIATTR_KPARAM_INFO
	.align		4
.L_19:
        /*0048*/ 	.byte	0x04, 0x17
        /*004a*/ 	.short	(.L_21 - .L_20)
.L_20:
        /*004c*/ 	.word	0x00000000
        /*0050*/ 	.short	0x0002
        /*0052*/ 	.short	0x0010
        /*0054*/ 	.byte	0x00, 0xf4, 0x21, 0x00


	//----- nvinfo : EIATTR_KPARAM_INFO
	.align		4
.L_21:
        /*0058*/ 	.byte	0x04, 0x17
        /*005a*/ 	.short	(.L_23 - .L_22)
.L_22:
        /*005c*/ 	.word	0x00000000
        /*0060*/ 	.short	0x0001
        /*0062*/ 	.short	0x0008
        /*0064*/ 	.byte	0x00, 0xf4, 0x21, 0x00


	//----- nvinfo : EIATTR_KPARAM_INFO
	.align		4
.L_23:
        /*0068*/ 	.byte	0x04, 0x17
        /*006a*/ 	.short	(.L_25 - .L_24)
.L_24:
        /*006c*/ 	.word	0x00000000
        /*0070*/ 	.short	0x0000
        /*0072*/ 	.short	0x0000
        /*0074*/ 	.byte	0x00, 0xf4, 0x21, 0x00


	//----- nvinfo : EIATTR_SPARSE_MMA_MASK
	.align		4
.L_25:
        /*0078*/ 	.byte	0x03, 0x50
        /*007a*/ 	.short	0x0000


	//----- nvinfo : EIATTR_MAXREG_COUNT
	.align		4
        /*007c*/ 	.byte	0x03, 0x1b
        /*007e*/ 	.short	0x00ff


	//----- nvinfo : EIATTR_EXIT_INSTR_OFFSETS
	.align		4
        /*0080*/ 	.byte	0x04, 0x1c
        /*0082*/ 	.short	(.L_27 - .L_26)


	//   ....[0]....
.L_26:
        /*0084*/ 	.word	0x000002d0


	//----- nvinfo : EIATTR_REQNTID
	.align		4
.L_27:
        /*0088*/ 	.byte	0x04, 0x10
        /*008a*/ 	.short	(.L_29 - .L_28)
.L_28:
        /*008c*/ 	.word	0x00000080
        /*0090*/ 	.word	0x00000001
        /*0094*/ 	.word	0x00000001


	//----- nvinfo : EIATTR_CBANK_PARAM_SIZE
	.align		4
.L_29:
        /*0098*/ 	.byte	0x03, 0x19
        /*009a*/ 	.short	0x0034


	//----- nvinfo : EIATTR_PARAM_CBANK
	.align		4
        /*009c*/ 	.byte	0x04, 0x0a
        /*009e*/ 	.short	(.L_31 - .L_30)
	.align		4
.L_30:
        /*00a0*/ 	.word	index@(.nv.constant0.triton_poi_fused__native_batch_norm_legit_no_training_leaky_relu_11)
        /*00a4*/ 	.short	0x0210
        /*00a6*/ 	.short	0x0034


	//----- nvinfo : EIATTR_SW_WAR
	.align		4
.L_31:
        /*00a8*/ 	.byte	0x04, 0x36
        /*00aa*/ 	.short	(.L_33 - .L_32)
.L_32:
        /*00ac*/ 	.word	0x00000008
.L_33:


//--------------------- .nv.callgraph             --------------------------
	.section	.nv.callgraph,"",@"SHT_CUDA_CALLGRAPH"
	.align	4
	.sectionentsize	8
	.align		4
        /*0000*/ 	.word	0x00000000
	.align		4
        /*0004*/ 	.word	0xffffffff
	.align		4
        /*0008*/ 	.word	0x00000000
	.align		4
        /*000c*/ 	.word	0xfffffffe
	.align		4
        /*0010*/ 	.word	0x00000000
	.align		4
        /*0014*/ 	.word	0xfffffffd
	.align		4
        /*0018*/ 	.word	0x00000000
	.align		4
        /*001c*/ 	.word	0xfffffffc


//--------------------- .nv.constant4             --------------------------
	.section	.nv.constant4,"a",@progbits
	.align	8
	.align		8
.nv.constant4:
        /*0000*/ 	.dword	_$_str
	.align		8
        /*0008*/ 	.dword	_$_str_$_2


//--------------------- .text.triton_poi_fused__native_batch_norm_legit_no_training_leaky_relu_11 --------------------------
	.section	.text.triton_poi_fused__native_batch_norm_legit_no_training_leaky_relu_11,"ax",@progbits
	.align	128
        .global         triton_poi_fused__native_batch_norm_legit_no_training_leaky_relu_11
        .type           triton_poi_fused__native_batch_norm_legit_no_training_leaky_relu_11,@function
        .size           triton_poi_fused__native_batch_norm_legit_no_training_leaky_relu_11,(.L_x_1 - triton_poi_fused__native_batch_norm_legit_no_training_leaky_relu_11)
        .other          triton_poi_fused__native_batch_norm_legit_no_training_leaky_relu_11,@"STO_CUDA_ENTRY STV_DEFAULT"
triton_poi_fused__native_batch_norm_legit_no_training_leaky_relu_11:
.text.triton_poi_fused__native_batch_norm_legit_no_training_leaky_relu_11:
[----:B------:R-:W-:Y:S01]  /*0000*/  LDC R1, c[0x0][0x28] ;  /* 0x00000a00ff017b82 */ /* 0x000fe20000000800 */
[----:B------:R-:W1:Y:S07]  /*0010*/  S2R R0, SR_TID.X ;  /* 0x0000000000007919 */ /* 0x000e6e0000002100 */
[----:B------:R-:W2:Y:S01]  /*0020*/  LDC.64 R6, c[0x0][0x228] ;  /* 0x00008a00ff067b82 */ /* 0x000ea20000000a00 */
[----:B------:R-:W-:Y:S01]  /*0030*/  ULDC.64 UR4, c[0x0][0x208] ;  /* 0x0000820000047ab9 */ /* 0x000fe20000000a00 */
[----:B------:R-:W3:Y:S06]  /*0040*/  S2R R3, SR_CTAID.X ;  /* 0x0000000000037919 */ /* 0x000eec0000002500 */
[----:B------:R-:W4:Y:S08]  /*0050*/  LDC.64 R4, c[0x0][0x220] ;  /* 0x00008800ff047b82 */ /* 0x000f300000000a00 */
[----:B------:R-:W5:Y:S08]  /*0060*/  LDC.64 R8, c[0x0][0x230] ;  /* 0x00008c00ff087b82 */ /* 0x000f700000000a00 */
[----:B------:R-:W5:Y:S01]  /*0070*/  LDC.64 R10, c[0x0][0x238] ;  /* 0x00008e00ff0a7b82 */ /* 0x000f620000000a00 */
[----:B-1----:R-:W-:-:S02]  /*0080*/  LOP3.LUT R0, R0, 0x7f, RZ, 0xc0, !PT ;  /* 0x0000007f00007812 */ /* 0x002fc400078ec0ff */
[----:B---3--:R-:W-:Y:S02]  /*0090*/  SHF.R.S32.HI R2, RZ, 0x18, R3 ;  /* 0x00000018ff027819 */ /* 0x008fe40000011403 */
[----:B------:R-:W-:Y:S02]  /*00a0*/  LEA R0, R3, R0, 0x7 ;  /* 0x0000000003007211 */ /* 0x000fe400078e38ff */
[----:B------:R-:W-:-:S04]  /*00b0*/  SGXT R3, R2, 0x1 ;  /* 0x000000010203781a */ /* 0x000fc80000000200 */
[----:B------:R-:W-:-:S04]  /*00c0*/  LEA.HI R3, R3, R0, RZ, 0x8 ;  /* 0x0000000003037211 */ /* 0x000fc800078f40ff */
[----:B------:R-:W-:-:S04]  /*00d0*/  LOP3.LUT R3, R3, 0xffffff00, RZ, 0xc0, !PT ;  /* 0xffffff0003037812 */ /* 0x000fc800078ec0ff */
[----:B------:R-:W-:Y:S02]  /*00e0*/  IADD3 R13, R0, -R3, RZ ;  /* 0x80000003000d7210 */ /* 0x000fe40007ffe0ff */
[----:B------:R-:W1:Y:S03]  /*00f0*/  LDC.64 R2, c[0x0][0x218] ;  /* 0x00008600ff027b82 */ /* 0x000e660000000a00 */
[----:B--2---:R-:W-:-:S06]  /*0100*/  IMAD.WIDE R6, R13, 0x4, R6 ;  /* 0x000000040d067825 */ /* 0x004fcc00078e0206 */
[----:B------:R-:W2:Y:S01]  /*0110*/  LDG.E.EL R6, desc[UR4][R6.64] ;  /* 0x0000000406067981 */ /* 0x000ea2000c2e1900 */
[----:B----4-:R-:W-:-:S04]  /*0120*/  IMAD.WIDE R4, R13, 0x4, R4 ;  /* 0x000000040d047825 */ /* 0x010fc800078e0204 */
[C---:B-----5:R-:W-:Y:S02]  /*0130*/  IMAD.WIDE R8, R13.reuse, 0x4, R8 ;  /* 0x000000040d087825 */ /* 0x060fe400078e0208 */
[----:B------:R3:W4:Y:S02]  /*0140*/  LDG.E.EL R5, desc[UR4][R4.64] ;  /* 0x0000000404057981 */ /* 0x000724000c2e1900 */
[----:B0-----:R-:W-:Y:S02]  /*0150*/  IMAD.WIDE R10, R13, 0x4, R10 ;  /* 0x000000040d0a7825 */ /* 0x001fe400078e020a */
[----:B------:R-:W5:Y:S02]  /*0160*/  LDG.E.EL R8, desc[UR4][R8.64] ;  /* 0x0000000408087981 */ /* 0x000f64000c2e1900 */
[----:B-1----:R-:W-:Y:S02]  /*0170*/  IMAD.WIDE R2, R0, 0x4, R2 ;  /* 0x0000000400027825 */ /* 0x002fe400078e0202 */
[----:B------:R-:W5:Y:S04]  /*0180*/  LDG.E.EL R11, desc[UR4][R10.64] ;  /* 0x000000040a0b7981 */ /* 0x000f68000c2e1900 */
[----:B------:R-:W4:Y:S01]  /*0190*/  LDG.E R2, desc[UR4][R2.64] ;  /* 0x0000000402027981 */ /* 0x000f22000c1e1900 */
[----:B---3--:R-:W-:Y:S01]  /*01a0*/  HFMA2.MMA R4, -RZ, RZ, 1.625, 0 ;  /* 0x3e800000ff047435 */ /* 0x008fe200000001ff */
[----:B--2---:R-:W-:-:S04]  /*01b0*/  FADD R6, R6, 9.9999997473787516356e-06 ;  /* 0x3727c5ac06067421 */ /* 0x004fc80000000000 */
[----:B------:R-:W0:Y:S02]  /*01c0*/  MUFU.SQRT R7, R6 ;  /* 0x0000000600077308 */ /* 0x000e240000002000 */
[C---:B0-----:R-:W-:Y:S02]  /*01d0*/  FSETP.GT.AND P0, PT, R7.reuse, 8.50705917302346158658e+37, PT ;  /* 0x7e8000000700780b */ /* 0x041fe40003f04000 */
[----:B------:R-:W-:-:S11]  /*01e0*/  FSETP.GEU.AND P1, PT, R7, 1.175494350822287508e-38, PT ;  /* 0x008000000700780b */ /* 0x000fd60003f2e000 */
[----:B------:R-:W-:-:S04]  /*01f0*/  @P0 FMUL R7, R7, 0.25 ;  /* 0x3e80000007070820 */ /* 0x000fc80000400000 */
[----:B------:R-:W-:-:S06]  /*0200*/  @!P1 FMUL R7, R7, 16777216 ;  /* 0x4b80000007079820 */ /* 0x000fcc0000400000 */
[----:B------:R-:W0:Y:S01]  /*0210*/  MUFU.RCP R7, R7 ;  /* 0x0000000700077308 */ /* 0x000e220000001000 */
[----:B------:R-:W-:Y:S01]  /*0220*/  FSEL R4, R4, 1, P0 ;  /* 0x3f80000004047808 */ /* 0x000fe20000000000 */
[----:B----4-:R-:W-:Y:S02]  /*0230*/  FADD R5, R2, -R5 ;  /* 0x8000000502057221 */ /* 0x010fe40000000000 */
[----:B------:R-:W1:Y:S02]  /*0240*/  LDC.64 R2, c[0x0][0x210] ;  /* 0x00008400ff027b82 */ /* 0x000e640000000a00 */
[----:B------:R-:W-:-:S04]  /*0250*/  @!P1 FMUL R4, R4, 16777216 ;  /* 0x4b80000004049820 */ /* 0x000fc80000400000 */
[----:B0-----:R-:W-:-:S04]  /*0260*/  FMUL R4, R7, R4 ;  /* 0x0000000407047220 */ /* 0x001fc80000400000 */
[----:B------:R-:W-:-:S04]  /*0270*/  FMUL R4, R5, R4 ;  /* 0x0000000405047220 */ /* 0x000fc80000400000 */
[----:B-----5:R-:W-:-:S05]  /*0280*/  FFMA R11, R8, R4, R11 ;  /* 0x00000004080b7223 */ /* 0x020fca000000000b */
[----:B------:R-:W-:Y:S01]  /*0290*/  FSETP.GT.AND P0, PT, R11, RZ, PT ;  /* 0x000000ff0b00720b */ /* 0x000fe20003f04000 */
[----:B-1----:R-:W-:-:S12]  /*02a0*/  IMAD.WIDE R2, R0, 0x4, R2 ;  /* 0x0000000400027825 */ /* 0x002fd800078e0202 */
[----:B------:R-:W-:-:S05]  /*02b0*/  @!P0 FMUL R11, R11, 0.10000000149011611938 ;  /* 0x3dcccccd0b0b8820 */ /* 0x000fca0000400000 */
[----:B------:R-:W-:Y:S01]  /*02c0*/  STG.E desc[UR4][R2.64], R11 ;  /* 0x0000000b02007986 */ /* 0x000fe2000c101904 */
[----:B------:R-:W-:Y:S05]  /*02d0*/  EXIT ;  /* 0x000000000000794d */ /* 0x000fea0003800000 */
.L_x_0:
[----:B------:R-:W-:-:S00]  /*02e0*/  BRA `(.L_x_0) ;  /* 0xfffffffc00fc7947 */ /* 0x000fc0000383ffff */
[----:B------:R-:W-:-:S00]  /*02f0*/  NOP ;  /* 0x0000000000007918 */ /* 0x000fc00000000000 */
        /* <DEDUP_REMOVED lines=8> */
.L_x_1:


//--------------------- .nv.global.init           --------------------------
	.section	.nv.global.init,"aw",@progbits
.nv.global.init:
	.type		_$_str,@object
	.size		_$_str,(_$_str_$_2 - _$_str)
_$_str:
        /*0000*/ 	.byte	0x5f, 0x5f, 0x43, 0x55, 0x44, 0x41, 0x5f, 0x46, 0x54, 0x5a, 0x00
	.type		_$_str_$_2,@object
	.size		_$_str_$_2,(.L_1 - _$_str_$_2)
_$_str_$_2:
        /*000b*/ 	.byte	0x5f, 0x5f, 0x43, 0x55, 0x44, 0x41, 0x5f, 0x50, 0x52, 0x45, 0x43, 0x5f, 0x53, 0x51, 0x52, 0x54
        /*001b*/ 	.byte	0x00
.L_1:


//--------------------- .nv.constant0.triton_poi_fused__native_batch_norm_legit_no_training_leaky_relu_11 --------------------------
	.section	.nv.constant0.triton_poi_fused__native_batch_norm_legit_no_training_leaky_relu_11,"a",@progbits
	.sectionflags	@""
	.align	4
.nv.constant0.triton_poi_fused__native_batch_norm_legit_no_training_leaky_relu_11:
	.zero		580
